//
// Generated by NVIDIA NVVM Compiler
//
// Compiler Build ID: CL-36424714
// Cuda compilation tools, release 13.0, V13.0.88
// Based on NVVM 20.0.0
//

.version 9.0
.target sm_100
.address_size 64

	// .globl	_Z9sw_kernelPKcS0_iiiiiPiPhiii

.visible .entry _Z9sw_kernelPKcS0_iiiiiPiPhiii(
	.param .u64 .ptr .align 1 _Z9sw_kernelPKcS0_iiiiiPiPhiii_param_0,
	.param .u64 .ptr .align 1 _Z9sw_kernelPKcS0_iiiiiPiPhiii_param_1,
	.param .u32 _Z9sw_kernelPKcS0_iiiiiPiPhiii_param_2,
	.param .u32 _Z9sw_kernelPKcS0_iiiiiPiPhiii_param_3,
	.param .u32 _Z9sw_kernelPKcS0_iiiiiPiPhiii_param_4,
	.param .u32 _Z9sw_kernelPKcS0_iiiiiPiPhiii_param_5,
	.param .u32 _Z9sw_kernelPKcS0_iiiiiPiPhiii_param_6,
	.param .u64 .ptr .align 1 _Z9sw_kernelPKcS0_iiiiiPiPhiii_param_7,
	.param .u64 .ptr .align 1 _Z9sw_kernelPKcS0_iiiiiPiPhiii_param_8,
	.param .u32 _Z9sw_kernelPKcS0_iiiiiPiPhiii_param_9,
	.param .u32 _Z9sw_kernelPKcS0_iiiiiPiPhiii_param_10,
	.param .u32 _Z9sw_kernelPKcS0_iiiiiPiPhiii_param_11
)
{
	.reg .pred 	%p<6>;
	.reg .b16 	%rs<6>;
	.reg .b32 	%r<30>;
	.reg .b64 	%rd<24>;

	ld.param.u64 	%rd2, [_Z9sw_kernelPKcS0_iiiiiPiPhiii_param_1];
	ld.param.u32 	%r2, [_Z9sw_kernelPKcS0_iiiiiPiPhiii_param_3];
	ld.param.u32 	%r3, [_Z9sw_kernelPKcS0_iiiiiPiPhiii_param_4];
	ld.param.u32 	%r7, [_Z9sw_kernelPKcS0_iiiiiPiPhiii_param_5];
	ld.param.u32 	%r8, [_Z9sw_kernelPKcS0_iiiiiPiPhiii_param_6];
	ld.param.u64 	%rd3, [_Z9sw_kernelPKcS0_iiiiiPiPhiii_param_7];
	ld.param.u64 	%rd4, [_Z9sw_kernelPKcS0_iiiiiPiPhiii_param_8];
	ld.param.u32 	%r4, [_Z9sw_kernelPKcS0_iiiiiPiPhiii_param_9];
	ld.param.u32 	%r5, [_Z9sw_kernelPKcS0_iiiiiPiPhiii_param_10];
	ld.param.u32 	%r6, [_Z9sw_kernelPKcS0_iiiiiPiPhiii_param_11];
	mov.u32 	%r9, %ctaid.x;
	mov.u32 	%r10, %ntid.x;
	mov.u32 	%r11, %tid.x;
	mad.lo.s32 	%r12, %r9, %r10, %r11;
	add.s32 	%r1, %r12, %r7;
	setp.gt.s32 	%p1, %r1, %r8;
	@%p1 bra 	$L__BB0_2;
	ld.param.u64 	%rd23, [_Z9sw_kernelPKcS0_iiiiiPiPhiii_param_0];
	cvta.to.global.u64 	%rd5, %rd3;
	cvta.to.global.u64 	%rd6, %rd23;
	cvta.to.global.u64 	%rd7, %rd2;
	cvta.to.global.u64 	%rd8, %rd4;
	sub.s32 	%r13, %r3, %r1;
	add.s32 	%r14, %r1, -1;
	mad.lo.s32 	%r15, %r14, %r2, %r14;
	add.s32 	%r16, %r15, %r13;
	add.s32 	%r17, %r2, %r16;
	mul.wide.s32 	%rd9, %r16, 4;
	add.s64 	%rd10, %rd5, %rd9;
	ld.global.u32 	%r18, [%rd10];
	add.s32 	%r19, %r18, %r6;
	mad.lo.s32 	%r20, %r1, %r2, %r1;
	cvt.s64.s32 	%rd11, %r20;
	cvt.s64.s32 	%rd12, %r13;
	add.s64 	%rd13, %rd12, %rd11;
	shl.b64 	%rd14, %rd13, 2;
	add.s64 	%rd15, %rd5, %rd14;
	ld.global.u32 	%r21, [%rd15+-4];
	add.s32 	%r22, %r21, %r6;
	ld.global.u32 	%r23, [%rd10+-4];
	cvt.s64.s32 	%rd16, %r1;
	add.s64 	%rd17, %rd6, %rd16;
	ld.global.u8 	%rs1, [%rd17+-1];
	add.s64 	%rd18, %rd7, %rd12;
	ld.global.u8 	%rs2, [%rd18+-1];
	setp.eq.s16 	%p2, %rs1, %rs2;
	selp.b32 	%r24, %r4, %r5, %p2;
	add.s32 	%r25, %r24, %r23;
	setp.gt.s32 	%p3, %r25, 0;
	max.s32 	%r26, %r25, 0;
	selp.u16 	%rs3, 1, 0, %p3;
	setp.gt.s32 	%p4, %r19, %r26;
	max.s32 	%r27, %r19, %r26;
	selp.b16 	%rs4, 2, %rs3, %p4;
	setp.gt.s32 	%p5, %r22, %r27;
	max.s32 	%r28, %r22, %r27;
	selp.b16 	%rs5, 3, %rs4, %p5;
	add.s32 	%r29, %r17, 1;
	cvt.s64.s32 	%rd19, %r29;
	mul.wide.s32 	%rd20, %r29, 4;
	add.s64 	%rd21, %rd5, %rd20;
	st.global.u32 	[%rd21], %r28;
	add.s64 	%rd22, %rd8, %rd19;
	st.global.u8 	[%rd22], %rs5;
$L__BB0_2:
	ret;

}


// ===== COMPILED SASS (sm_100) =====

	.target	sm_100

	.elftype	@"ET_EXEC"


//--------------------- .note.nv.tkinfo           --------------------------
	.section	.note.nv.tkinfo,"",@"SHT_NOTE"
	.sectionflags	@"SHF_NOTE_NV_TKINFO"
	.tkinfo
        /*0018*/ 	.word	0x00000002
        /*0030*/ 	.string	""
        /*0030*/ 	.string	"ptxas"
        /*0030*/ 	.string	"Cuda compilation tools, release 13.0, V13.0.88"
        /*0030*/ 	.string	"Build cuda_13.0.r13.0/compiler.36424714_0"
        /*0030*/ 	.string	"-arch sm_100 -m 64 "



//--------------------- .note.nv.cuinfo           --------------------------
	.section	.note.nv.cuinfo,"",@"SHT_NOTE"
	.sectionflags	@"SHF_NOTE_NV_CUINFO"
        /*0018*/ 	.short	0x0002
        /*001a*/ 	.short	0x0064
        /*001c*/ 	.short	0x0082
	.zero		2


//--------------------- .nv.info                  --------------------------
	.section	.nv.info,"",@"SHT_CUDA_INFO"
	.align	4


	//----- nvinfo : EIATTR_REGCOUNT
	.align		4
        /*0000*/ 	.byte	0x04, 0x2f
        /*0002*/ 	.short	(.L_1 - .L_0)
	.align		4
.L_0:
        /*0004*/ 	.word	index@(_Z9sw_kernelPKcS0_iiiiiPiPhiii)
        /*0008*/ 	.word	0x00000012


	//----- nvinfo : EIATTR_FRAME_SIZE
	.align		4
.L_1:
        /*000c*/ 	.byte	0x04, 0x11
        /*000e*/ 	.short	(.L_3 - .L_2)
	.align		4
.L_2:
        /*0010*/ 	.word	index@(_Z9sw_kernelPKcS0_iiiiiPiPhiii)
        /*0014*/ 	.word	0x00000000


	//----- nvinfo : EIATTR_MIN_STACK_SIZE
	.align		4
.L_3:
        /*0018*/ 	.byte	0x04, 0x12
        /*001a*/ 	.short	(.L_5 - .L_4)
	.align		4
.L_4:
        /*001c*/ 	.word	index@(_Z9sw_kernelPKcS0_iiiiiPiPhiii)
        /*0020*/ 	.word	0x00000000
.L_5:


//--------------------- .nv.compat                --------------------------
	.section	.nv.compat,"",@"SHT_CUDA_COMPAT_INFO"
	.align	4
        /*0000*/ 	.byte	0x02, 0x09, 0x00, 0x00, 0x02, 0x02, 0x01, 0x00, 0x02, 0x05, 0x05, 0x00, 0x03, 0x07, 0x01, 0x01
        /*0010*/ 	.byte	0x02, 0x03, 0x00, 0x00, 0x02, 0x06, 0x01, 0x00, 0x04, 0x0b, 0x08, 0x00, 0x09, 0x00, 0x00, 0x00
        /*0020*/ 	.byte	0x00, 0x00, 0x00, 0x00


//--------------------- .nv.info._Z9sw_kernelPKcS0_iiiiiPiPhiii --------------------------
	.section	.nv.info._Z9sw_kernelPKcS0_iiiiiPiPhiii,"",@"SHT_CUDA_INFO"
	.sectionflags	@""
	.align	4


	//----- nvinfo : EIATTR_CUDA_API_VERSION
	.align		4
        /*0000*/ 	.byte	0x04, 0x37
        /*0002*/ 	.short	(.L_7 - .L_6)
.L_6:
        /*0004*/ 	.word	0x00000082


	//----- nvinfo : EIATTR_KPARAM_INFO
	.align		4
.L_7:
        /*0008*/ 	.byte	0x04, 0x17
        /*000a*/ 	.short	(.L_9 - .L_8)
.L_8:
        /*000c*/ 	.word	0x00000000
        /*0010*/ 	.short	0x000b
        /*0012*/ 	.short	0x0040
        /*0014*/ 	.byte	0x00, 0xf0, 0x11, 0x00


	//----- nvinfo : EIATTR_KPARAM_INFO
	.align		4
.L_9:
        /*0018*/ 	.byte	0x04, 0x17
        /*001a*/ 	.short	(.L_11 - .L_10)
.L_10:
        /*001c*/ 	.word	0x00000000
        /*0020*/ 	.short	0x000a
        /*0022*/ 	.short	0x003c
        /*0024*/ 	.byte	0x00, 0xf0, 0x11, 0x00


	//----- nvinfo : EIATTR_KPARAM_INFO
	.align		4
.L_11:
        /*0028*/ 	.byte	0x04, 0x17
        /*002a*/ 	.short	(.L_13 - .L_12)
.L_12:
        /*002c*/ 	.word	0x00000000
        /*0030*/ 	.short	0x0009
        /*0032*/ 	.short	0x0038
        /*0034*/ 	.byte	0x00, 0xf0, 0x11, 0x00


	//----- nvinfo : EIATTR_KPARAM_INFO
	.align		4
.L_13:
        /*0038*/ 	.byte	0x04, 0x17
        /*003a*/ 	.short	(.L_15 - .L_14)
.L_14:
        /*003c*/ 	.word	0x00000000
        /*0040*/ 	.short	0x0008
        /*0042*/ 	.short	0x0030
        /*0044*/ 	.byte	0x00, 0xf5, 0x21, 0x00


	//----- nvinfo : EIATTR_KPARAM_INFO
	.align		4
.L_15:
        /*0048*/ 	.byte	0x04, 0x17
        /*004a*/ 	.short	(.L_17 - .L_16)
.L_16:
        /*004c*/ 	.word	0x00000000
        /*0050*/ 	.short	0x0007
        /*0052*/ 	.short	0x0028
        /*0054*/ 	.byte	0x00, 0xf5, 0x21, 0x00


	//----- nvinfo : EIATTR_KPARAM_INFO
	.align		4
.L_17:
        /*0058*/ 	.byte	0x04, 0x17
        /*005a*/ 	.short	(.L_19 - .L_18)
.L_18:
        /*005c*/ 	.word	0x00000000
        /*0060*/ 	.short	0x0006
        /*0062*/ 	.short	0x0020
        /*0064*/ 	.byte	0x00, 0xf0, 0x11, 0x00


	//----- nvinfo : EIATTR_KPARAM_INFO
	.align		4
.L_19:
        /*0068*/ 	.byte	0x04, 0x17
        /*006a*/ 	.short	(.L_21 - .L_20)
.L_20:
        /*006c*/ 	.word	0x00000000
        /*0070*/ 	.short	0x0005
        /*0072*/ 	.short	0x001c
        /*0074*/ 	.byte	0x00, 0xf0, 0x11, 0x00


	//----- nvinfo : EIATTR_KPARAM_INFO
	.align		4
.L_21:
        /*0078*/ 	.byte	0x04, 0x17
        /*007a*/ 	.short	(.L_23 - .L_22)
.L_22:
        /*007c*/ 	.word	0x00000000
        /*0080*/ 	.short	0x0004
        /*0082*/ 	.short	0x0018
        /*0084*/ 	.byte	0x00, 0xf0, 0x11, 0x00


	//----- nvinfo : EIATTR_KPARAM_INFO
	.align		4
.L_23:
        /*0088*/ 	.byte	0x04, 0x17
        /*008a*/ 	.short	(.L_25 - .L_24)
.L_24:
        /*008c*/ 	.word	0x00000000
        /*0090*/ 	.short	0x0003
        /*0092*/ 	.short	0x0014
        /*0094*/ 	.byte	0x00, 0xf0, 0x11, 0x00


	//----- nvinfo : EIATTR_KPARAM_INFO
	.align		4
.L_25:
        /*0098*/ 	.byte	0x04, 0x17
        /*009a*/ 	.short	(.L_27 - .L_26)
.L_26:
        /*009c*/ 	.word	0x00000000
        /*00a0*/ 	.short	0x0002
        /*00a2*/ 	.short	0x0010
        /*00a4*/ 	.byte	0x00, 0xf0, 0x11, 0x00


	//----- nvinfo : EIATTR_KPARAM_INFO
	.align		4
.L_27:
        /*00a8*/ 	.byte	0x04, 0x17
        /*00aa*/ 	.short	(.L_29 - .L_28)
.L_28:
        /*00ac*/ 	.word	0x00000000
        /*00b0*/ 	.short	0x0001
        /*00b2*/ 	.short	0x0008
        /*00b4*/ 	.byte	0x00, 0xf5, 0x21, 0x00


	//----- nvinfo : EIATTR_KPARAM_INFO
	.align		4
.L_29:
        /*00b8*/ 	.byte	0x04, 0x17
        /*00ba*/ 	.short	(.L_31 - .L_30)
.L_30:
        /*00bc*/ 	.word	0x00000000
        /*00c0*/ 	.short	0x0000
        /*00c2*/ 	.short	0x0000
        /*00c4*/ 	.byte	0x00, 0xf5, 0x21, 0x00


	//----- nvinfo : EIATTR_SPARSE_MMA_MASK
	.align		4
.L_31:
        /*00c8*/ 	.byte	0x03, 0x50
        /*00ca*/ 	.short	0x0000


	//----- nvinfo : EIATTR_MAXREG_COUNT
	.align		4
        /*00cc*/ 	.byte	0x03, 0x1b
        /*00ce*/ 	.short	0x00ff


	//----- nvinfo : EIATTR_MERCURY_ISA_VERSION
	.align		4
        /*00d0*/ 	.byte	0x03, 0x5f
        /*00d2*/ 	.short	0x0101


	//----- nvinfo : EIATTR_VRC_CTA_INIT_COUNT
	.align		4
        /*00d4*/ 	.byte	0x02, 0x4a
	.zero		1
	.zero		1


	//----- nvinfo : EIATTR_EXIT_INSTR_OFFSETS
	.align		4
        /*00d8*/ 	.byte	0x04, 0x1c
        /*00da*/ 	.short	(.L_33 - .L_32)


	//   ....[0]....
.L_32:
        /*00dc*/ 	.word	0x00000090


	//   ....[1]....
        /*00e0*/ 	.word	0x000003b0


	//----- nvinfo : EIATTR_CBANK_PARAM_SIZE
	.align		4
.L_33:
        /*00e4*/ 	.byte	0x03, 0x19
        /*00e6*/ 	.short	0x0044


	//----- nvinfo : EIATTR_PARAM_CBANK
	.align		4
        /*00e8*/ 	.byte	0x04, 0x0a
        /*00ea*/ 	.short	(.L_35 - .L_34)
	.align		4
.L_34:
        /*00ec*/ 	.word	index@(.nv.constant0._Z9sw_kernelPKcS0_iiiiiPiPhiii)
        /*00f0*/ 	.short	0x0380
        /*00f2*/ 	.short	0x0044


	//----- nvinfo : EIATTR_SW_WAR
	.align		4
.L_35:
        /*00f4*/ 	.byte	0x04, 0x36
        /*00f6*/ 	.short	(.L_37 - .L_36)
.L_36:
        /*00f8*/ 	.word	0x00000008
.L_37:


//--------------------- .nv.callgraph             --------------------------
	.section	.nv.callgraph,"",@"SHT_CUDA_CALLGRAPH"
	.align	4
	.sectionentsize	8
	.align		4
        /*0000*/ 	.word	0x00000000
	.align		4
        /*0004*/ 	.word	0xffffffff
	.align		4
        /*0008*/ 	.word	0x00000000
	.align		4
        /*000c*/ 	.word	0xfffffffe
	.align		4
        /*0010*/ 	.word	0x00000000
	.align		4
        /*0014*/ 	.word	0xfffffffd
	.align		4
        /*0018*/ 	.word	0x00000000
	.align		4
        /*001c*/ 	.word	0xfffffffc


//--------------------- .text._Z9sw_kernelPKcS0_iiiiiPiPhiii --------------------------
	.section	.text._Z9sw_kernelPKcS0_iiiiiPiPhiii,"ax",@progbits
	.align	128
        .global         _Z9sw_kernelPKcS0_iiiiiPiPhiii
        .type           _Z9sw_kernelPKcS0_iiiiiPiPhiii,@function
        .size           _Z9sw_kernelPKcS0_iiiiiPiPhiii,(.L_x_1 - _Z9sw_kernelPKcS0_iiiiiPiPhiii)
        .other          _Z9sw_kernelPKcS0_iiiiiPiPhiii,@"STO_CUDA_ENTRY STV_DEFAULT"
_Z9sw_kernelPKcS0_iiiiiPiPhiii:
.text._Z9sw_kernelPKcS0_iiiiiPiPhiii:
[----:B------:R-:W-:Y:S01]  /*0000*/  LDC R1, c[0x0][0x37c] ;  /* 0x0000df00ff017b82 */ /* 0x000fe20000000800 */
[----:B------:R-:W0:Y:S07]  /*0010*/  S2R R3, SR_TID.X ;  /* 0x0000000000037919 */ /* 0x000e2e0000002100 */
[----:B------:R-:W0:Y:S01]  /*0020*/  S2UR UR4, SR_CTAID.X ;  /* 0x00000000000479c3 */ /* 0x000e220000002500 */
[----:B------:R-:W1:Y:S01]  /*0030*/  LDCU UR5, c[0x0][0x39c] ;  /* 0x00007380ff0577ac */ /* 0x000e620008000800 */
[----:B------:R-:W2:Y:S06]  /*0040*/  LDCU UR6, c[0x0][0x3a0] ;  /* 0x00007400ff0677ac */ /* 0x000eac0008000800 */
[----:B------:R-:W0:Y:S02]  /*0050*/  LDC R0, c[0x0][0x360] ;  /* 0x0000d800ff007b82 */ /* 0x000e240000000800 */
[----:B0-----:R-:W-:-:S04]  /*0060*/  IMAD R0, R0, UR4, R3 ;  /* 0x0000000400007c24 */ /* 0x001fc8000f8e0203 */
[----:B-1----:R-:W-:-:S05]  /*0070*/  VIADD R0, R0, UR5 ;  /* 0x0000000500007c36 */ /* 0x002fca0008000000 */
[----:B--2---:R-:W-:-:S13]  /*0080*/  ISETP.GT.AND P0, PT, R0, UR6, PT ;  /* 0x0000000600007c0c */ /* 0x004fda000bf04270 */
[----:B------:R-:W-:Y:S05]  /*0090*/  @P0 EXIT ;  /* 0x000000000000094d */ /* 0x000fea0003800000 */
[----:B------:R-:W0:Y:S01]  /*00a0*/  LDCU UR6, c[0x0][0x398] ;  /* 0x00007300ff0677ac */ /* 0x000e220008000800 */
[----:B------:R-:W1:Y:S01]  /*00b0*/  LDC.64 R2, c[0x0][0x3a8] ;  /* 0x0000ea00ff027b82 */ /* 0x000e620000000a00 */
[----:B------:R-:W2:Y:S01]  /*00c0*/  LDCU.128 UR8, c[0x0][0x380] ;  /* 0x00007000ff0877ac */ /* 0x000ea20008000c00 */
[----:B------:R-:W3:Y:S01]  /*00d0*/  LDCU.64 UR4, c[0x0][0x358] ;  /* 0x00006b00ff0477ac */ /* 0x000ee20008000a00 */
[C---:B------:R-:W-:Y:S01]  /*00e0*/  VIADD R4, R0.reuse, 0xffffffff ;  /* 0xffffffff00047836 */ /* 0x040fe20000000000 */
[----:B------:R-:W4:Y:S01]  /*00f0*/  LDCU UR7, c[0x0][0x3c0] ;  /* 0x00007800ff0777ac */ /* 0x000f220008000800 */
[----:B0-----:R-:W-:Y:S01]  /*0100*/  IADD3 R10, PT, PT, -R0, UR6, RZ ;  /* 0x00000006000a7c10 */ /* 0x001fe2000fffe1ff */
[----:B------:R-:W0:Y:S03]  /*0110*/  LDCU UR6, c[0x0][0x394] ;  /* 0x00007280ff0677ac */ /* 0x000e260008000800 */
[----:B--2---:R-:W-:-:S02]  /*0120*/  IADD3 R8, P1, PT, R10, UR10, RZ ;  /* 0x0000000a0a087c10 */ /* 0x004fc4000ff3e0ff */
[----:B------:R-:W-:Y:S02]  /*0130*/  SHF.R.S32.HI R14, RZ, 0x1f, R10 ;  /* 0x0000001fff0e7819 */ /* 0x000fe4000001140a */
[----:B------:R-:W-:Y:S02]  /*0140*/  IADD3 R6, P0, PT, R0, UR8, RZ ;  /* 0x0000000800067c10 */ /* 0x000fe4000ff1e0ff */
[----:B------:R-:W-:Y:S02]  /*0150*/  IADD3.X R9, PT, PT, R14, UR11, RZ, P1, !PT ;  /* 0x0000000b0e097c10 */ /* 0x000fe40008ffe4ff */
[----:B------:R-:W-:Y:S01]  /*0160*/  LEA.HI.X.SX32 R7, R0, UR9, 0x1, P0 ;  /* 0x0000000900077c11 */ /* 0x000fe200080f0eff */
[----:B------:R-:W2:Y:S03]  /*0170*/  LDCU.64 UR8, c[0x0][0x3a8] ;  /* 0x00007500ff0877ac */ /* 0x000ea60008000a00 */
[----:B---3--:R-:W3:Y:S04]  /*0180*/  LDG.E.U8 R9, desc[UR4][R8.64+-0x1] ;  /* 0xffffff0408097981 */ /* 0x008ee8000c1e1100 */
[----:B------:R2:W3:Y:S01]  /*0190*/  LDG.E.U8 R12, desc[UR4][R6.64+-0x1] ;  /* 0xffffff04060c7981 */ /* 0x0004e2000c1e1100 */
[----:B0-----:R-:W-:-:S02]  /*01a0*/  IMAD R5, R4, UR6, R4 ;  /* 0x0000000604057c24 */ /* 0x001fc4000f8e0204 */
[----:B------:R-:W-:Y:S02]  /*01b0*/  IMAD R13, R0, UR6, R0 ;  /* 0x00000006000d7c24 */ /* 0x000fe4000f8e0200 */
[----:B------:R-:W-:-:S04]  /*01c0*/  IMAD.IADD R11, R10, 0x1, R5 ;  /* 0x000000010a0b7824 */ /* 0x000fc800078e0205 */
[----:B-1----:R-:W-:Y:S01]  /*01d0*/  IMAD.WIDE R4, R11, 0x4, R2 ;  /* 0x000000040b047825 */ /* 0x002fe200078e0202 */
[----:B------:R-:W-:-:S04]  /*01e0*/  IADD3 R15, P0, PT, R10, R13, RZ ;  /* 0x0000000d0a0f7210 */ /* 0x000fc80007f1e0ff */
[----:B------:R-:W5:Y:S01]  /*01f0*/  LDG.E R10, desc[UR4][R4.64+-0x4] ;  /* 0xfffffc04040a7981 */ /* 0x000f62000c1e1900 */
[----:B------:R-:W-:Y:S02]  /*0200*/  LEA.HI.X.SX32 R14, R13, R14, 0x1, P0 ;  /* 0x0000000e0d0e7211 */ /* 0x000fe400000f0eff */
[C---:B--2---:R-:W-:Y:S01]  /*0210*/  LEA R6, P0, R15.reuse, UR8, 0x2 ;  /* 0x000000080f067c11 */ /* 0x044fe2000f8010ff */
[----:B------:R-:W4:Y:S01]  /*0220*/  LDG.E R0, desc[UR4][R4.64] ;  /* 0x0000000404007981 */ /* 0x000f22000c1e1900 */
[----:B------:R-:W0:Y:S02]  /*0230*/  LDC R13, c[0x0][0x3b8] ;  /* 0x0000ee00ff0d7b82 */ /* 0x000e240000000800 */
[----:B------:R-:W-:Y:S01]  /*0240*/  LEA.HI.X R7, R15, UR9, R14, 0x2, P0 ;  /* 0x000000090f077c11 */ /* 0x000fe200080f140e */
[----:B------:R-:W1:Y:S04]  /*0250*/  LDCU.64 UR8, c[0x0][0x3b0] ;  /* 0x00007600ff0877ac */ /* 0x000e680008000a00 */
[----:B------:R-:W2:Y:S01]  /*0260*/  LDG.E R6, desc[UR4][R6.64+-0x4] ;  /* 0xfffffc0406067981 */ /* 0x000ea2000c1e1900 */
[----:B------:R-:W-:-:S05]  /*0270*/  IADD3.X R11, PT, PT, R11, UR6, RZ, PT, !PT ;  /* 0x000000060b0b7c10 */ /* 0x000fca000bffe4ff */
[----:B------:R-:W-:Y:S01]  /*0280*/  IMAD.WIDE R2, R11, 0x4, R2 ;  /* 0x000000040b027825 */ /* 0x000fe200078e0202 */
[----:B---3--:R-:W-:-:S13]  /*0290*/  ISETP.NE.AND P0, PT, R12, R9, PT ;  /* 0x000000090c00720c */ /* 0x008fda0003f05270 */
[----:B0-----:R-:W5:Y:S01]  /*02a0*/  @P0 LDC R13, c[0x0][0x3bc] ;  /* 0x0000ef00ff0d0b82 */ /* 0x001f620000000800 */
[----:B----4-:R-:W-:Y:S02]  /*02b0*/  VIADD R0, R0, UR7 ;  /* 0x0000000700007c36 */ /* 0x010fe40008000000 */
[----:B--2---:R-:W-:Y:S02]  /*02c0*/  VIADD R6, R6, UR7 ;  /* 0x0000000706067c36 */ /* 0x004fe40008000000 */
[----:B-----5:R-:W-:-:S05]  /*02d0*/  IMAD.IADD R10, R10, 0x1, R13 ;  /* 0x000000010a0a7824 */ /* 0x020fca00078e020d */
[----:B------:R-:W-:Y:S02]  /*02e0*/  VIMNMX R9, PT, PT, RZ, R10, !PT ;  /* 0x0000000aff097248 */ /* 0x000fe40007fe0100 */
[----:B------:R-:W-:Y:S02]  /*02f0*/  ISETP.GT.AND P1, PT, R10, RZ, PT ;  /* 0x000000ff0a00720c */ /* 0x000fe40003f24270 */
[CC--:B------:R-:W-:Y:S02]  /*0300*/  ISETP.GT.AND P0, PT, R0.reuse, R9.reuse, PT ;  /* 0x000000090000720c */ /* 0x0c0fe40003f04270 */
[----:B------:R-:W-:Y:S02]  /*0310*/  VIMNMX R9, PT, PT, R0, R9, !PT ;  /* 0x0000000900097248 */ /* 0x000fe40007fe0100 */
[----:B------:R-:W-:Y:S02]  /*0320*/  SEL R0, RZ, 0x1, !P1 ;  /* 0x00000001ff007807 */ /* 0x000fe40004800000 */
[----:B-1----:R-:W-:-:S02]  /*0330*/  IADD3 R4, P1, PT, R11, UR8, RZ ;  /* 0x000000080b047c10 */ /* 0x002fc4000ff3e0ff */
[----:B------:R-:W-:Y:S02]  /*0340*/  SEL R0, R0, 0x2, !P0 ;  /* 0x0000000200007807 */ /* 0x000fe40004000000 */
[CC--:B------:R-:W-:Y:S02]  /*0350*/  ISETP.GT.AND P0, PT, R6.reuse, R9.reuse, PT ;  /* 0x000000090600720c */ /* 0x0c0fe40003f04270 */
[----:B------:R-:W-:Y:S02]  /*0360*/  VIMNMX R9, PT, PT, R6, R9, !PT ;  /* 0x0000000906097248 */ /* 0x000fe40007fe0100 */
[----:B------:R-:W-:Y:S02]  /*0370*/  LEA.HI.X.SX32 R5, R11, UR9, 0x1, P1 ;  /* 0x000000090b057c11 */ /* 0x000fe400088f0eff */
[----:B------:R-:W-:Y:S01]  /*0380*/  SEL R7, R0, 0x3, !P0 ;  /* 0x0000000300077807 */ /* 0x000fe20004000000 */
[----:B------:R-:W-:Y:S04]  /*0390*/  STG.E desc[UR4][R2.64], R9 ;  /* 0x0000000902007986 */ /* 0x000fe8000c101904 */
[----:B------:R-:W-:Y:S01]  /*03a0*/  STG.E.U8 desc[UR4][R4.64], R7 ;  /* 0x0000000704007986 */ /* 0x000fe2000c101104 */
[----:B------:R-:W-:Y:S05]  /*03b0*/  EXIT ;  /* 0x000000000000794d */ /* 0x000fea0003800000 */
.L_x_0:
[----:B------:R-:W-:-:S00]  /*03c0*/  BRA `(.L_x_0) ;  /* 0xfffffffc00fc7947 */ /* 0x000fc0000383ffff */
[----:B------:R-:W-:-:S00]  /*03d0*/  NOP ;  /* 0x0000000000007918 */ /* 0x000fc00000000000 */
        /* <DEDUP_REMOVED lines=10> */
.L_x_1:


//--------------------- .nv.shared.reserved.0     --------------------------
	.section	.nv.shared.reserved.0,"aw",@nobits
	.weak		__nv_reservedSMEM_offset_0_alias
	.size		__nv_reservedSMEM_offset_0_alias, 0, 64
	.other		__nv_reservedSMEM_offset_0_alias,@"STO_CUDA_RESERVED_SHARED STV_DEFAULT"
__nv_reservedSMEM_offset_0_alias:
	.zero		0
	.zero		64


//--------------------- .nv.constant0._Z9sw_kernelPKcS0_iiiiiPiPhiii --------------------------
	.section	.nv.constant0._Z9sw_kernelPKcS0_iiiiiPiPhiii,"a",@progbits
	.sectionflags	@""
	.align	4
.nv.constant0._Z9sw_kernelPKcS0_iiiiiPiPhiii:
	.zero		964


//--------------------- SYMBOLS --------------------------

	.type		.nv.reservedSmem.offset0,@object
	.size		.nv.reservedSmem.offset0,0x4
